//
// Generated by NVIDIA NVVM Compiler
//
// Compiler Build ID: CL-36424714
// Cuda compilation tools, release 13.0, V13.0.88
// Based on NVVM 20.0.0
//

.version 9.0
.target sm_100
.address_size 64

	// .globl	_Z6matmuliPKfS0_Pf

.visible .entry _Z6matmuliPKfS0_Pf(
	.param .u32 _Z6matmuliPKfS0_Pf_param_0,
	.param .u64 .ptr .align 1 _Z6matmuliPKfS0_Pf_param_1,
	.param .u64 .ptr .align 1 _Z6matmuliPKfS0_Pf_param_2,
	.param .u64 .ptr .align 1 _Z6matmuliPKfS0_Pf_param_3
)
{
	.reg .pred 	%p<10>;
	.reg .b32 	%r<81>;
	.reg .b32 	%f<69>;
	.reg .b64 	%rd<48>;

	ld.param.u32 	%r44, [_Z6matmuliPKfS0_Pf_param_0];
	ld.param.u64 	%rd5, [_Z6matmuliPKfS0_Pf_param_1];
	ld.param.u64 	%rd6, [_Z6matmuliPKfS0_Pf_param_2];
	ld.param.u64 	%rd4, [_Z6matmuliPKfS0_Pf_param_3];
	cvta.to.global.u64 	%rd1, %rd6;
	cvta.to.global.u64 	%rd2, %rd5;
	mov.u32 	%r45, %ctaid.x;
	mov.u32 	%r46, %ntid.x;
	mov.u32 	%r47, %tid.x;
	mad.lo.s32 	%r1, %r45, %r46, %r47;
	mov.u32 	%r48, %ctaid.y;
	mov.u32 	%r49, %ntid.y;
	mul.lo.s32 	%r2, %r48, %r49;
	mov.u32 	%r3, %tid.y;
	add.s32 	%r50, %r2, %r3;
	max.s32 	%r51, %r1, %r50;
	setp.ge.s32 	%p1, %r51, %r44;
	@%p1 bra 	$L__BB0_13;
	mul.lo.s32 	%r5, %r1, %r44;
	and.b32  	%r6, %r44, 7;
	setp.lt.u32 	%p2, %r44, 8;
	mov.f32 	%f68, 0f00000000;
	mov.b32 	%r79, 0;
	@%p2 bra 	$L__BB0_4;
	and.b32  	%r79, %r44, 2147483640;
	neg.s32 	%r77, %r79;
	add.s32 	%r53, %r3, %r44;
	add.s32 	%r76, %r53, %r2;
	shl.b32 	%r10, %r44, 3;
	shl.b32 	%r54, %r44, 1;
	add.s32 	%r75, %r50, %r54;
	mad.lo.s32 	%r74, %r44, 3, %r50;
	shl.b32 	%r55, %r44, 2;
	add.s32 	%r73, %r50, %r55;
	mad.lo.s32 	%r72, %r44, 5, %r50;
	mad.lo.s32 	%r71, %r44, 6, %r50;
	mad.lo.s32 	%r70, %r44, 7, %r50;
	add.s64 	%rd3, %rd2, 16;
	mov.f32 	%f68, 0f00000000;
	mov.u32 	%r68, %r5;
	mov.u32 	%r69, %r50;
$L__BB0_3:
	.pragma "nounroll";
	mul.wide.s32 	%rd7, %r68, 4;
	add.s64 	%rd8, %rd3, %rd7;
	ld.global.f32 	%f16, [%rd8+-16];
	mul.wide.u32 	%rd9, %r69, 4;
	add.s64 	%rd10, %rd1, %rd9;
	ld.global.f32 	%f17, [%rd10];
	fma.rn.f32 	%f18, %f16, %f17, %f68;
	ld.global.f32 	%f19, [%rd8+-12];
	mul.wide.u32 	%rd11, %r76, 4;
	add.s64 	%rd12, %rd1, %rd11;
	ld.global.f32 	%f20, [%rd12];
	fma.rn.f32 	%f21, %f19, %f20, %f18;
	ld.global.f32 	%f22, [%rd8+-8];
	mul.wide.u32 	%rd13, %r75, 4;
	add.s64 	%rd14, %rd1, %rd13;
	ld.global.f32 	%f23, [%rd14];
	fma.rn.f32 	%f24, %f22, %f23, %f21;
	ld.global.f32 	%f25, [%rd8+-4];
	mul.wide.u32 	%rd15, %r74, 4;
	add.s64 	%rd16, %rd1, %rd15;
	ld.global.f32 	%f26, [%rd16];
	fma.rn.f32 	%f27, %f25, %f26, %f24;
	ld.global.f32 	%f28, [%rd8];
	mul.wide.u32 	%rd17, %r73, 4;
	add.s64 	%rd18, %rd1, %rd17;
	ld.global.f32 	%f29, [%rd18];
	fma.rn.f32 	%f30, %f28, %f29, %f27;
	ld.global.f32 	%f31, [%rd8+4];
	mul.wide.u32 	%rd19, %r72, 4;
	add.s64 	%rd20, %rd1, %rd19;
	ld.global.f32 	%f32, [%rd20];
	fma.rn.f32 	%f33, %f31, %f32, %f30;
	ld.global.f32 	%f34, [%rd8+8];
	mul.wide.u32 	%rd21, %r71, 4;
	add.s64 	%rd22, %rd1, %rd21;
	ld.global.f32 	%f35, [%rd22];
	fma.rn.f32 	%f36, %f34, %f35, %f33;
	ld.global.f32 	%f37, [%rd8+12];
	mul.wide.u32 	%rd23, %r70, 4;
	add.s64 	%rd24, %rd1, %rd23;
	ld.global.f32 	%f38, [%rd24];
	fma.rn.f32 	%f68, %f37, %f38, %f36;
	add.s32 	%r77, %r77, 8;
	add.s32 	%r76, %r76, %r10;
	add.s32 	%r75, %r75, %r10;
	add.s32 	%r74, %r74, %r10;
	add.s32 	%r73, %r73, %r10;
	add.s32 	%r72, %r72, %r10;
	add.s32 	%r71, %r71, %r10;
	add.s32 	%r70, %r70, %r10;
	add.s32 	%r69, %r69, %r10;
	add.s32 	%r68, %r68, 8;
	setp.ne.s32 	%p3, %r77, 0;
	@%p3 bra 	$L__BB0_3;
$L__BB0_4:
	setp.eq.s32 	%p4, %r6, 0;
	@%p4 bra 	$L__BB0_12;
	and.b32  	%r38, %r44, 3;
	setp.lt.u32 	%p5, %r6, 4;
	@%p5 bra 	$L__BB0_7;
	add.s32 	%r56, %r79, %r5;
	mul.wide.s32 	%rd25, %r56, 4;
	add.s64 	%rd26, %rd2, %rd25;
	ld.global.f32 	%f40, [%rd26];
	mad.lo.s32 	%r57, %r79, %r44, %r50;
	mul.wide.u32 	%rd27, %r57, 4;
	add.s64 	%rd28, %rd1, %rd27;
	ld.global.f32 	%f41, [%rd28];
	fma.rn.f32 	%f42, %f40, %f41, %f68;
	ld.global.f32 	%f43, [%rd26+4];
	add.s32 	%r58, %r57, %r44;
	mul.wide.u32 	%rd29, %r58, 4;
	add.s64 	%rd30, %rd1, %rd29;
	ld.global.f32 	%f44, [%rd30];
	fma.rn.f32 	%f45, %f43, %f44, %f42;
	ld.global.f32 	%f46, [%rd26+8];
	add.s32 	%r59, %r58, %r44;
	mul.wide.u32 	%rd31, %r59, 4;
	add.s64 	%rd32, %rd1, %rd31;
	ld.global.f32 	%f47, [%rd32];
	fma.rn.f32 	%f48, %f46, %f47, %f45;
	ld.global.f32 	%f49, [%rd26+12];
	add.s32 	%r60, %r59, %r44;
	mul.wide.u32 	%rd33, %r60, 4;
	add.s64 	%rd34, %rd1, %rd33;
	ld.global.f32 	%f50, [%rd34];
	fma.rn.f32 	%f68, %f49, %f50, %f48;
	add.s32 	%r79, %r79, 4;
$L__BB0_7:
	setp.eq.s32 	%p6, %r38, 0;
	@%p6 bra 	$L__BB0_12;
	setp.eq.s32 	%p7, %r38, 1;
	@%p7 bra 	$L__BB0_10;
	add.s32 	%r61, %r79, %r5;
	mul.wide.s32 	%rd35, %r61, 4;
	add.s64 	%rd36, %rd2, %rd35;
	ld.global.f32 	%f52, [%rd36];
	mad.lo.s32 	%r62, %r79, %r44, %r50;
	mul.wide.u32 	%rd37, %r62, 4;
	add.s64 	%rd38, %rd1, %rd37;
	ld.global.f32 	%f53, [%rd38];
	fma.rn.f32 	%f54, %f52, %f53, %f68;
	ld.global.f32 	%f55, [%rd36+4];
	add.s32 	%r63, %r62, %r44;
	mul.wide.u32 	%rd39, %r63, 4;
	add.s64 	%rd40, %rd1, %rd39;
	ld.global.f32 	%f56, [%rd40];
	fma.rn.f32 	%f68, %f55, %f56, %f54;
	add.s32 	%r79, %r79, 2;
$L__BB0_10:
	and.b32  	%r64, %r44, 1;
	setp.eq.b32 	%p8, %r64, 1;
	not.pred 	%p9, %p8;
	@%p9 bra 	$L__BB0_12;
	add.s32 	%r65, %r79, %r5;
	mul.wide.s32 	%rd41, %r65, 4;
	add.s64 	%rd42, %rd2, %rd41;
	ld.global.f32 	%f57, [%rd42];
	mad.lo.s32 	%r66, %r79, %r44, %r50;
	mul.wide.u32 	%rd43, %r66, 4;
	add.s64 	%rd44, %rd1, %rd43;
	ld.global.f32 	%f58, [%rd44];
	fma.rn.f32 	%f68, %f57, %f58, %f68;
$L__BB0_12:
	add.s32 	%r67, %r5, %r50;
	cvta.to.global.u64 	%rd45, %rd4;
	mul.wide.s32 	%rd46, %r67, 4;
	add.s64 	%rd47, %rd45, %rd46;
	ld.global.f32 	%f59, [%rd47];
	add.f32 	%f60, %f68, %f59;
	st.global.f32 	[%rd47], %f60;
$L__BB0_13:
	ret;

}


// ===== COMPILED SASS (sm_100) =====

	.target	sm_100

	.elftype	@"ET_EXEC"


//--------------------- .note.nv.tkinfo           --------------------------
	.section	.note.nv.tkinfo,"",@"SHT_NOTE"
	.sectionflags	@"SHF_NOTE_NV_TKINFO"
	.tkinfo
        /*0018*/ 	.word	0x00000002
        /*0030*/ 	.string	""
        /*0030*/ 	.string	"ptxas"
        /*0030*/ 	.string	"Cuda compilation tools, release 13.0, V13.0.88"
        /*0030*/ 	.string	"Build cuda_13.0.r13.0/compiler.36424714_0"
        /*0030*/ 	.string	"-arch sm_100 -m 64 "



//--------------------- .note.nv.cuinfo           --------------------------
	.section	.note.nv.cuinfo,"",@"SHT_NOTE"
	.sectionflags	@"SHF_NOTE_NV_CUINFO"
        /*0018*/ 	.short	0x0002
        /*001a*/ 	.short	0x0064
        /*001c*/ 	.short	0x0082
	.zero		2


//--------------------- .nv.info                  --------------------------
	.section	.nv.info,"",@"SHT_CUDA_INFO"
	.align	4


	//----- nvinfo : EIATTR_REGCOUNT
	.align		4
        /*0000*/ 	.byte	0x04, 0x2f
        /*0002*/ 	.short	(.L_1 - .L_0)
	.align		4
.L_0:
        /*0004*/ 	.word	index@(_Z6matmuliPKfS0_Pf)
        /*0008*/ 	.word	0x00000020


	//----- nvinfo : EIATTR_FRAME_SIZE
	.align		4
.L_1:
        /*000c*/ 	.byte	0x04, 0x11
        /*000e*/ 	.short	(.L_3 - .L_2)
	.align		4
.L_2:
        /*0010*/ 	.word	index@(_Z6matmuliPKfS0_Pf)
        /*0014*/ 	.word	0x00000000


	//----- nvinfo : EIATTR_MIN_STACK_SIZE
	.align		4
.L_3:
        /*0018*/ 	.byte	0x04, 0x12
        /*001a*/ 	.short	(.L_5 - .L_4)
	.align		4
.L_4:
        /*001c*/ 	.word	index@(_Z6matmuliPKfS0_Pf)
        /*0020*/ 	.word	0x00000000
.L_5:


//--------------------- .nv.compat                --------------------------
	.section	.nv.compat,"",@"SHT_CUDA_COMPAT_INFO"
	.align	4
        /*0000*/ 	.byte	0x02, 0x09, 0x00, 0x00, 0x02, 0x02, 0x01, 0x00, 0x02, 0x05, 0x05, 0x00, 0x03, 0x07, 0x01, 0x01
        /*0010*/ 	.byte	0x02, 0x03, 0x00, 0x00, 0x02, 0x06, 0x01, 0x00, 0x04, 0x0b, 0x08, 0x00, 0x09, 0x00, 0x00, 0x00
        /*0020*/ 	.byte	0x00, 0x00, 0x00, 0x00


//--------------------- .nv.info._Z6matmuliPKfS0_Pf --------------------------
	.section	.nv.info._Z6matmuliPKfS0_Pf,"",@"SHT_CUDA_INFO"
	.sectionflags	@""
	.align	4


	//----- nvinfo : EIATTR_CUDA_API_VERSION
	.align		4
        /*0000*/ 	.byte	0x04, 0x37
        /*0002*/ 	.short	(.L_7 - .L_6)
.L_6:
        /*0004*/ 	.word	0x00000082


	//----- nvinfo : EIATTR_KPARAM_INFO
	.align		4
.L_7:
        /*0008*/ 	.byte	0x04, 0x17
        /*000a*/ 	.short	(.L_9 - .L_8)
.L_8:
        /*000c*/ 	.word	0x00000000
        /*0010*/ 	.short	0x0003
        /*0012*/ 	.short	0x0018
        /*0014*/ 	.byte	0x00, 0xf5, 0x21, 0x00


	//----- nvinfo : EIATTR_KPARAM_INFO
	.align		4
.L_9:
        /*0018*/ 	.byte	0x04, 0x17
        /*001a*/ 	.short	(.L_11 - .L_10)
.L_10:
        /*001c*/ 	.word	0x00000000
        /*0020*/ 	.short	0x0002
        /*0022*/ 	.short	0x0010
        /*0024*/ 	.byte	0x00, 0xf5, 0x21, 0x00


	//----- nvinfo : EIATTR_KPARAM_INFO
	.align		4
.L_11:
        /*0028*/ 	.byte	0x04, 0x17
        /*002a*/ 	.short	(.L_13 - .L_12)
.L_12:
        /*002c*/ 	.word	0x00000000
        /*0030*/ 	.short	0x0001
        /*0032*/ 	.short	0x0008
        /*0034*/ 	.byte	0x00, 0xf5, 0x21, 0x00


	//----- nvinfo : EIATTR_KPARAM_INFO
	.align		4
.L_13:
        /*0038*/ 	.byte	0x04, 0x17
        /*003a*/ 	.short	(.L_15 - .L_14)
.L_14:
        /*003c*/ 	.word	0x00000000
        /*0040*/ 	.short	0x0000
        /*0042*/ 	.short	0x0000
        /*0044*/ 	.byte	0x00, 0xf0, 0x11, 0x00


	//----- nvinfo : EIATTR_SPARSE_MMA_MASK
	.align		4
.L_15:
        /*0048*/ 	.byte	0x03, 0x50
        /*004a*/ 	.short	0x0000


	//----- nvinfo : EIATTR_MAXREG_COUNT
	.align		4
        /*004c*/ 	.byte	0x03, 0x1b
        /*004e*/ 	.short	0x00ff


	//----- nvinfo : EIATTR_MERCURY_ISA_VERSION
	.align		4
        /*0050*/ 	.byte	0x03, 0x5f
        /*0052*/ 	.short	0x0101


	//----- nvinfo : EIATTR_VRC_CTA_INIT_COUNT
	.align		4
        /*0054*/ 	.byte	0x02, 0x4a
	.zero		1
	.zero		1


	//----- nvinfo : EIATTR_EXIT_INSTR_OFFSETS
	.align		4
        /*0058*/ 	.byte	0x04, 0x1c
        /*005a*/ 	.short	(.L_17 - .L_16)


	//   ....[0]....
.L_16:
        /*005c*/ 	.word	0x000000d0


	//   ....[1]....
        /*0060*/ 	.word	0x00000950


	//----- nvinfo : EIATTR_CBANK_PARAM_SIZE
	.align		4
.L_17:
        /*0064*/ 	.byte	0x03, 0x19
        /*0066*/ 	.short	0x0020


	//----- nvinfo : EIATTR_PARAM_CBANK
	.align		4
        /*0068*/ 	.byte	0x04, 0x0a
        /*006a*/ 	.short	(.L_19 - .L_18)
	.align		4
.L_18:
        /*006c*/ 	.word	index@(.nv.constant0._Z6matmuliPKfS0_Pf)
        /*0070*/ 	.short	0x0380
        /*0072*/ 	.short	0x0020


	//----- nvinfo : EIATTR_SW_WAR
	.align		4
.L_19:
        /*0074*/ 	.byte	0x04, 0x36
        /*0076*/ 	.short	(.L_21 - .L_20)
.L_20:
        /*0078*/ 	.word	0x00000008
.L_21:


//--------------------- .nv.callgraph             --------------------------
	.section	.nv.callgraph,"",@"SHT_CUDA_CALLGRAPH"
	.align	4
	.sectionentsize	8
	.align		4
        /*0000*/ 	.word	0x00000000
	.align		4
        /*0004*/ 	.word	0xffffffff
	.align		4
        /*0008*/ 	.word	0x00000000
	.align		4
        /*000c*/ 	.word	0xfffffffe
	.align		4
        /*0010*/ 	.word	0x00000000
	.align		4
        /*0014*/ 	.word	0xfffffffd
	.align		4
        /*0018*/ 	.word	0x00000000
	.align		4
        /*001c*/ 	.word	0xfffffffc


//--------------------- .text._Z6matmuliPKfS0_Pf  --------------------------
	.section	.text._Z6matmuliPKfS0_Pf,"ax",@progbits
	.align	128
        .global         _Z6matmuliPKfS0_Pf
        .type           _Z6matmuliPKfS0_Pf,@function
        .size           _Z6matmuliPKfS0_Pf,(.L_x_5 - _Z6matmuliPKfS0_Pf)
        .other          _Z6matmuliPKfS0_Pf,@"STO_CUDA_ENTRY STV_DEFAULT"
_Z6matmuliPKfS0_Pf:
.text._Z6matmuliPKfS0_Pf:
[----:B------:R-:W-:Y:S01]  /*0000*/  LDC R1, c[0x0][0x37c] ;  /* 0x0000df00ff017b82 */ /* 0x000fe20000000800 */
[----:B------:R-:W0:Y:S07]  /*0010*/  S2R R3, SR_TID.X ;  /* 0x0000000000037919 */ /* 0x000e2e0000002100 */
[----:B------:R-:W1:Y:S01]  /*0020*/  S2UR UR4, SR_CTAID.Y ;  /* 0x00000000000479c3 */ /* 0x000e620000002600 */
[----:B------:R-:W2:Y:S07]  /*0030*/  S2R R9, SR_TID.Y ;  /* 0x0000000000097919 */ /* 0x000eae0000002200 */
[----:B------:R-:W0:Y:S08]  /*0040*/  S2UR UR6, SR_CTAID.X ;  /* 0x00000000000679c3 */ /* 0x000e300000002500 */
[----:B------:R-:W0:Y:S01]  /*0050*/  LDC R4, c[0x0][0x360] ;  /* 0x0000d800ff047b82 */ /* 0x000e220000000800 */
[----:B------:R-:W1:Y:S07]  /*0060*/  LDCU UR5, c[0x0][0x364] ;  /* 0x00006c80ff0577ac */ /* 0x000e6e0008000800 */
[----:B------:R-:W3:Y:S01]  /*0070*/  LDC R0, c[0x0][0x380] ;  /* 0x0000e000ff007b82 */ /* 0x000ee20000000800 */
[----:B-1----:R-:W-:Y:S01]  /*0080*/  UIMAD UR4, UR4, UR5, URZ ;  /* 0x00000005040472a4 */ /* 0x002fe2000f8e02ff */
[----:B0-----:R-:W-:-:S05]  /*0090*/  IMAD R4, R4, UR6, R3 ;  /* 0x0000000604047c24 */ /* 0x001fca000f8e0203 */
[----:B--2---:R-:W-:-:S04]  /*00a0*/  IADD3 R3, PT, PT, R9, UR4, RZ ;  /* 0x0000000409037c10 */ /* 0x004fc8000fffe0ff */
[----:B------:R-:W-:-:S04]  /*00b0*/  VIMNMX R5, PT, PT, R4, R3, !PT ;  /* 0x0000000304057248 */ /* 0x000fc80007fe0100 */
[----:B---3--:R-:W-:-:S13]  /*00c0*/  ISETP.GE.AND P0, PT, R5, R0, PT ;  /* 0x000000000500720c */ /* 0x008fda0003f06270 */
[----:B------:R-:W-:Y:S05]  /*00d0*/  @P0 EXIT ;  /* 0x000000000000094d */ /* 0x000fea0003800000 */
[C---:B------:R-:W-:Y:S01]  /*00e0*/  ISETP.GE.U32.AND P1, PT, R0.reuse, 0x8, PT ;  /* 0x000000080000780c */ /* 0x040fe20003f26070 */
[----:B------:R-:W0:Y:S01]  /*00f0*/  LDCU.64 UR8, c[0x0][0x358] ;  /* 0x00006b00ff0877ac */ /* 0x000e220008000a00 */
[----:B------:R-:W-:Y:S01]  /*0100*/  LOP3.LUT R2, R0, 0x7, RZ, 0xc0, !PT ;  /* 0x0000000700027812 */ /* 0x000fe200078ec0ff */
[----:B------:R-:W-:Y:S02]  /*0110*/  HFMA2 R10, -RZ, RZ, 0, 0 ;  /* 0x00000000ff0a7431 */ /* 0x000fe400000001ff */
[----:B------:R-:W-:Y:S01]  /*0120*/  IMAD R4, R4, R0, RZ ;  /* 0x0000000004047224 */ /* 0x000fe200078e02ff */
[----:B------:R-:W-:Y:S02]  /*0130*/  MOV R7, RZ ;  /* 0x000000ff00077202 */ /* 0x000fe40000000f00 */
[----:B------:R-:W-:-:S05]  /*0140*/  ISETP.NE.AND P0, PT, R2, RZ, PT ;  /* 0x000000ff0200720c */ /* 0x000fca0003f05270 */
[----:B------:R-:W-:Y:S08]  /*0150*/  @!P1 BRA `(.L_x_0) ;  /* 0x0000000000fc9947 */ /* 0x000ff00003800000 */
[----:B------:R-:W1:Y:S01]  /*0160*/  LDCU.64 UR6, c[0x0][0x388] ;  /* 0x00007100ff0677ac */ /* 0x000e620008000a00 */
[C---:B------:R-:W-:Y:S01]  /*0170*/  LOP3.LUT R7, R0.reuse, 0x7ffffff8, RZ, 0xc0, !PT ;  /* 0x7ffffff800077812 */ /* 0x040fe200078ec0ff */
[C-C-:B------:R-:W-:Y:S01]  /*0180*/  IMAD R11, R0.reuse, 0x3, R3.reuse ;  /* 0x00000003000b7824 */ /* 0x140fe200078e0203 */
[CC--:B------:R-:W-:Y:S01]  /*0190*/  LEA R5, R0.reuse, R3.reuse, 0x1 ;  /* 0x0000000300057211 */ /* 0x0c0fe200078e08ff */
[C-C-:B------:R-:W-:Y:S01]  /*01a0*/  IMAD R15, R0.reuse, 0x5, R3.reuse ;  /* 0x00000005000f7824 */ /* 0x140fe200078e0203 */
[CC--:B------:R-:W-:Y:S01]  /*01b0*/  LEA R13, R0.reuse, R3.reuse, 0x2 ;  /* 0x00000003000d7211 */ /* 0x0c0fe200078e10ff */
[C-C-:B------:R-:W-:Y:S01]  /*01c0*/  IMAD R17, R0.reuse, 0x6, R3.reuse ;  /* 0x0000000600117824 */ /* 0x140fe200078e0203 */
[----:B------:R-:W-:Y:S01]  /*01d0*/  MOV R10, RZ ;  /* 0x000000ff000a7202 */ /* 0x000fe20000000f00 */
[----:B------:R-:W-:Y:S01]  /*01e0*/  IMAD R25, R0, 0x7, R3 ;  /* 0x0000000700197824 */ /* 0x000fe200078e0203 */
[----:B------:R-:W-:Y:S02]  /*01f0*/  MOV R8, R4 ;  /* 0x0000000400087202 */ /* 0x000fe40000000f00 */
[----:B------:R-:W-:-:S02]  /*0200*/  MOV R29, R3 ;  /* 0x00000003001d7202 */ /* 0x000fc40000000f00 */
[----:B------:R-:W-:Y:S02]  /*0210*/  IADD3 R6, PT, PT, -R7, RZ, RZ ;  /* 0x000000ff07067210 */ /* 0x000fe40007ffe1ff */
[----:B------:R-:W-:Y:S01]  /*0220*/  IADD3 R9, PT, PT, R0, UR4, R9 ;  /* 0x0000000400097c10 */ /* 0x000fe2000fffe009 */
[----:B-1----:R-:W-:-:S04]  /*0230*/  UIADD3 UR5, UP0, UPT, UR6, 0x10, URZ ;  /* 0x0000001006057890 */ /* 0x002fc8000ff1e0ff */
[----:B------:R-:W-:-:S12]  /*0240*/  UIADD3.X UR4, UPT, UPT, URZ, UR7, URZ, UP0, !UPT ;  /* 0x00000007ff047290 */ /* 0x000fd800087fe4ff */
.L_x_1:
[----:B------:R-:W1:Y:S01]  /*0250*/  LDC.64 R18, c[0x0][0x390] ;  /* 0x0000e400ff127b82 */ /* 0x000e620000000a00 */
[----:B------:R-:W-:Y:S02]  /*0260*/  MOV R20, UR5 ;  /* 0x0000000500147c02 */ /* 0x000fe40008000f00 */
[----:B------:R-:W-:-:S03]  /*0270*/  MOV R21, UR4 ;  /* 0x0000000400157c02 */ /* 0x000fc60008000f00 */
[----:B------:R-:W-:-:S05]  /*0280*/  IMAD.WIDE R20, R8, 0x4, R20 ;  /* 0x0000000408147825 */ /* 0x000fca00078e0214 */
[----:B0-----:R-:W2:Y:S04]  /*0290*/  LDG.E R12, desc[UR8][R20.64+-0x10] ;  /* 0xfffff008140c7981 */ /* 0x001ea8000c1e1900 */
[----:B------:R-:W3:Y:S04]  /*02a0*/  LDG.E R14, desc[UR8][R20.64+-0xc] ;  /* 0xfffff408140e7981 */ /* 0x000ee8000c1e1900 */
[----:B------:R-:W4:Y:S01]  /*02b0*/  LDG.E R28, desc[UR8][R20.64+-0x8] ;  /* 0xfffff808141c7981 */ /* 0x000f22000c1e1900 */
[----:B-1----:R-:W-:-:S03]  /*02c0*/  IMAD.WIDE.U32 R22, R29, 0x4, R18 ;  /* 0x000000041d167825 */ /* 0x002fc600078e0012 */
[----:B------:R-:W5:Y:S04]  /*02d0*/  LDG.E R16, desc[UR8][R20.64+-0x4] ;  /* 0xfffffc0814107981 */ /* 0x000f68000c1e1900 */
[----:B------:R-:W2:Y:S01]  /*02e0*/  LDG.E R23, desc[UR8][R22.64] ;  /* 0x0000000816177981 */ /* 0x000ea2000c1e1900 */
[----:B------:R-:W-:-:S04]  /*02f0*/  IMAD.WIDE.U32 R26, R9, 0x4, R18 ;  /* 0x00000004091a7825 */ /* 0x000fc800078e0012 */
[----:B--2---:R-:W-:Y:S01]  /*0300*/  FFMA R10, R12, R23, R10 ;  /* 0x000000170c0a7223 */ /* 0x004fe2000000000a */
[--C-:B------:R-:W-:Y:S01]  /*0310*/  IMAD.WIDE.U32 R22, R5, 0x4, R18.reuse ;  /* 0x0000000405167825 */ /* 0x100fe200078e0012 */
[----:B------:R0:W3:Y:S05]  /*0320*/  LDG.E R12, desc[UR8][R26.64] ;  /* 0x000000081a0c7981 */ /* 0x0000ea000c1e1900 */
[----:B------:R-:W4:Y:S01]  /*0330*/  LDG.E R23, desc[UR8][R22.64] ;  /* 0x0000000816177981 */ /* 0x000f22000c1e1900 */
[----:B0-----:R-:W-:-:S05]  /*0340*/  IMAD.WIDE.U32 R26, R11, 0x4, R18 ;  /* 0x000000040b1a7825 */ /* 0x001fca00078e0012 */
[----:B------:R0:W5:Y:S02]  /*0350*/  LDG.E R24, desc[UR8][R26.64] ;  /* 0x000000081a187981 */ /* 0x000164000c1e1900 */
[----:B0-----:R-:W-:-:S04]  /*0360*/  IMAD.WIDE.U32 R26, R13, 0x4, R18 ;  /* 0x000000040d1a7825 */ /* 0x001fc800078e0012 */
[----:B---3--:R-:W-:Y:S02]  /*0370*/  FFMA R10, R14, R12, R10 ;  /* 0x0000000c0e0a7223 */ /* 0x008fe4000000000a */
[----:B------:R-:W2:Y:S02]  /*0380*/  LDG.E R14, desc[UR8][R20.64+0x4] ;  /* 0x00000408140e7981 */ /* 0x000ea4000c1e1900 */
[----:B----4-:R-:W-:Y:S01]  /*0390*/  FFMA R10, R28, R23, R10 ;  /* 0x000000171c0a7223 */ /* 0x010fe2000000000a */
[----:B------:R-:W-:Y:S01]  /*03a0*/  IMAD.WIDE.U32 R22, R15, 0x4, R18 ;  /* 0x000000040f167825 */ /* 0x000fe200078e0012 */
[----:B------:R-:W3:Y:S04]  /*03b0*/  LDG.E R12, desc[UR8][R20.64+0x8] ;  /* 0x00000808140c7981 */ /* 0x000ee8000c1e1900 */
[----:B------:R-:W4:Y:S01]  /*03c0*/  LDG.E R28, desc[UR8][R20.64+0xc] ;  /* 0x00000c08141c7981 */ /* 0x000f22000c1e1900 */
[----:B-----5:R-:W-:-:S03]  /*03d0*/  FFMA R10, R16, R24, R10 ;  /* 0x00000018100a7223 */ /* 0x020fc6000000000a */
[----:B------:R-:W2:Y:S04]  /*03e0*/  LDG.E R23, desc[UR8][R22.64] ;  /* 0x0000000816177981 */ /* 0x000ea8000c1e1900 */
[----:B------:R0:W5:Y:S04]  /*03f0*/  LDG.E R24, desc[UR8][R26.64] ;  /* 0x000000081a187981 */ /* 0x000168000c1e1900 */
[----:B------:R-:W5:Y:S01]  /*0400*/  LDG.E R16, desc[UR8][R20.64] ;  /* 0x0000000814107981 */ /* 0x000f62000c1e1900 */
[----:B0-----:R-:W-:-:S04]  /*0410*/  IMAD.WIDE.U32 R26, R17, 0x4, R18 ;  /* 0x00000004111a7825 */ /* 0x001fc800078e0012 */
[----:B------:R-:W-:Y:S02]  /*0420*/  IMAD.WIDE.U32 R18, R25, 0x4, R18 ;  /* 0x0000000419127825 */ /* 0x000fe400078e0012 */
[----:B------:R-:W3:Y:S04]  /*0430*/  LDG.E R27, desc[UR8][R26.64] ;  /* 0x000000081a1b7981 */ /* 0x000ee8000c1e1900 */
[----:B------:R-:W4:Y:S01]  /*0440*/  LDG.E R19, desc[UR8][R18.64] ;  /* 0x0000000812137981 */ /* 0x000f22000c1e1900 */
[----:B------:R-:W-:-:S04]  /*0450*/  IADD3 R6, PT, PT, R6, 0x8, RZ ;  /* 0x0000000806067810 */ /* 0x000fc80007ffe0ff */
[----:B------:R-:W-:Y:S02]  /*0460*/  ISETP.NE.AND P1, PT, R6, RZ, PT ;  /* 0x000000ff0600720c */ /* 0x000fe40003f25270 */
[C---:B------:R-:W-:Y:S02]  /*0470*/  LEA R9, R0.reuse, R9, 0x3 ;  /* 0x0000000900097211 */ /* 0x040fe400078e18ff */
[C---:B------:R-:W-:Y:S02]  /*0480*/  LEA R5, R0.reuse, R5, 0x3 ;  /* 0x0000000500057211 */ /* 0x040fe400078e18ff */
[C---:B------:R-:W-:Y:S02]  /*0490*/  LEA R11, R0.reuse, R11, 0x3 ;  /* 0x0000000b000b7211 */ /* 0x040fe400078e18ff */
[C---:B------:R-:W-:Y:S02]  /*04a0*/  LEA R13, R0.reuse, R13, 0x3 ;  /* 0x0000000d000d7211 */ /* 0x040fe400078e18ff */
[----:B------:R-:W-:-:S02]  /*04b0*/  LEA R15, R0, R15, 0x3 ;  /* 0x0000000f000f7211 */ /* 0x000fc400078e18ff */
[C---:B------:R-:W-:Y:S02]  /*04c0*/  LEA R17, R0.reuse, R17, 0x3 ;  /* 0x0000001100117211 */ /* 0x040fe400078e18ff */
[C---:B------:R-:W-:Y:S02]  /*04d0*/  LEA R25, R0.reuse, R25, 0x3 ;  /* 0x0000001900197211 */ /* 0x040fe400078e18ff */
[----:B------:R-:W-:Y:S02]  /*04e0*/  LEA R29, R0, R29, 0x3 ;  /* 0x0000001d001d7211 */ /* 0x000fe400078e18ff */
[----:B------:R-:W-:Y:S01]  /*04f0*/  IADD3 R8, PT, PT, R8, 0x8, RZ ;  /* 0x0000000808087810 */ /* 0x000fe20007ffe0ff */
[----:B-----5:R-:W-:-:S04]  /*0500*/  FFMA R10, R16, R24, R10 ;  /* 0x00000018100a7223 */ /* 0x020fc8000000000a */
[----:B--2---:R-:W-:-:S04]  /*0510*/  FFMA R10, R14, R23, R10 ;  /* 0x000000170e0a7223 */ /* 0x004fc8000000000a */
[----:B---3--:R-:W-:-:S04]  /*0520*/  FFMA R10, R12, R27, R10 ;  /* 0x0000001b0c0a7223 */ /* 0x008fc8000000000a */
[----:B----4-:R-:W-:Y:S01]  /*0530*/  FFMA R10, R28, R19, R10 ;  /* 0x000000131c0a7223 */ /* 0x010fe2000000000a */
[----:B------:R-:W-:Y:S06]  /*0540*/  @P1 BRA `(.L_x_1) ;  /* 0xfffffffc00401947 */ /* 0x000fec000383ffff */
.L_x_0:
[----:B------:R-:W-:Y:S05]  /*0550*/  @!P0 BRA `(.L_x_2) ;  /* 0x0000000000e48947 */ /* 0x000fea0003800000 */
[----:B------:R-:W-:Y:S02]  /*0560*/  ISETP.GE.U32.AND P0, PT, R2, 0x4, PT ;  /* 0x000000040200780c */ /* 0x000fe40003f06070 */
[----:B------:R-:W-:-:S04]  /*0570*/  LOP3.LUT R6, R0, 0x3, RZ, 0xc0, !PT ;  /* 0x0000000300067812 */ /* 0x000fc800078ec0ff */
[----:B------:R-:W-:-:S07]  /*0580*/  ISETP.NE.AND P1, PT, R6, RZ, PT ;  /* 0x000000ff0600720c */ /* 0x000fce0003f25270 */
[----:B------:R-:W-:Y:S06]  /*0590*/  @!P0 BRA `(.L_x_3) ;  /* 0x0000000000648947 */ /* 0x000fec0003800000 */
[----:B------:R-:W1:Y:S01]  /*05a0*/  LDC.64 R8, c[0x0][0x390] ;  /* 0x0000e400ff087b82 */ /* 0x000e620000000a00 */
[----:B------:R-:W-:Y:S01]  /*05b0*/  IMAD R19, R7, R0, R3 ;  /* 0x0000000007137224 */ /* 0x000fe200078e0203 */
[----:B------:R-:W-:-:S04]  /*05c0*/  IADD3 R5, PT, PT, R4, R7, RZ ;  /* 0x0000000704057210 */ /* 0x000fc80007ffe0ff */
[-C--:B------:R-:W-:Y:S02]  /*05d0*/  IADD3 R17, PT, PT, R19, R0.reuse, RZ ;  /* 0x0000000013117210 */ /* 0x080fe40007ffe0ff */
[----:B------:R-:W2:Y:S02]  /*05e0*/  LDC.64 R12, c[0x0][0x388] ;  /* 0x0000e200ff0c7b82 */ /* 0x000ea40000000a00 */
[----:B------:R-:W-:Y:S01]  /*05f0*/  IADD3 R11, PT, PT, R17, R0, RZ ;  /* 0x00000000110b7210 */ /* 0x000fe20007ffe0ff */
[----:B-1----:R-:W-:-:S04]  /*0600*/  IMAD.WIDE.U32 R18, R19, 0x4, R8 ;  /* 0x0000000413127825 */ /* 0x002fc800078e0008 */
[----:B------:R-:W-:Y:S02]  /*0610*/  IMAD.WIDE.U32 R16, R17, 0x4, R8 ;  /* 0x0000000411107825 */ /* 0x000fe400078e0008 */
[----:B0-----:R-:W3:Y:S02]  /*0620*/  LDG.E R18, desc[UR8][R18.64] ;  /* 0x0000000812127981 */ /* 0x001ee4000c1e1900 */
[----:B--2---:R-:W-:Y:S02]  /*0630*/  IMAD.WIDE R12, R5, 0x4, R12 ;  /* 0x00000004050c7825 */ /* 0x004fe400078e020c */
[----:B------:R-:W2:Y:S02]  /*0640*/  LDG.E R16, desc[UR8][R16.64] ;  /* 0x0000000810107981 */ /* 0x000ea4000c1e1900 */
[C-C-:B------:R-:W-:Y:S01]  /*0650*/  IMAD.WIDE.U32 R14, R11.reuse, 0x4, R8.reuse ;  /* 0x000000040b0e7825 */ /* 0x140fe200078e0008 */
[----:B------:R-:W-:Y:S01]  /*0660*/  IADD3 R11, PT, PT, R11, R0, RZ ;  /* 0x000000000b0b7210 */ /* 0x000fe20007ffe0ff */
[----:B------:R-:W3:Y:S04]  /*0670*/  LDG.E R5, desc[UR8][R12.64] ;  /* 0x000000080c057981 */ /* 0x000ee8000c1e1900 */
[----:B------:R-:W2:Y:S01]  /*0680*/  LDG.E R2, desc[UR8][R12.64+0x4] ;  /* 0x000004080c027981 */ /* 0x000ea2000c1e1900 */
[----:B------:R-:W-:-:S03]  /*0690*/  IMAD.WIDE.U32 R8, R11, 0x4, R8 ;  /* 0x000000040b087825 */ /* 0x000fc600078e0008 */
[----:B------:R-:W4:Y:S04]  /*06a0*/  LDG.E R14, desc[UR8][R14.64] ;  /* 0x000000080e0e7981 */ /* 0x000f28000c1e1900 */
[----:B------:R-:W4:Y:S04]  /*06b0*/  LDG.E R11, desc[UR8][R12.64+0x8] ;  /* 0x000008080c0b7981 */ /* 0x000f28000c1e1900 */
[----:B------:R-:W5:Y:S04]  /*06c0*/  LDG.E R21, desc[UR8][R12.64+0xc] ;  /* 0x00000c080c157981 */ /* 0x000f68000c1e1900 */
[----:B------:R-:W5:Y:S01]  /*06d0*/  LDG.E R8, desc[UR8][R8.64] ;  /* 0x0000000808087981 */ /* 0x000f62000c1e1900 */
[----:B------:R-:W-:Y:S01]  /*06e0*/  IADD3 R7, PT, PT, R7, 0x4, RZ ;  /* 0x0000000407077810 */ /* 0x000fe20007ffe0ff */
[----:B---3--:R-:W-:-:S04]  /*06f0*/  FFMA R5, R5, R18, R10 ;  /* 0x0000001205057223 */ /* 0x008fc8000000000a */
[----:B--2---:R-:W-:-:S04]  /*0700*/  FFMA R2, R2, R16, R5 ;  /* 0x0000001002027223 */ /* 0x004fc80000000005 */
[----:B----4-:R-:W-:-:S04]  /*0710*/  FFMA R2, R11, R14, R2 ;  /* 0x0000000e0b027223 */ /* 0x010fc80000000002 */
[----:B-----5:R-:W-:-:S07]  /*0720*/  FFMA R10, R21, R8, R2 ;  /* 0x00000008150a7223 */ /* 0x020fce0000000002 */
.L_x_3:
[----:B------:R-:W-:Y:S05]  /*0730*/  @!P1 BRA `(.L_x_2) ;  /* 0x00000000006c9947 */ /* 0x000fea0003800000 */
[----:B------:R-:W-:Y:S02]  /*0740*/  ISETP.NE.AND P0, PT, R6, 0x1, PT ;  /* 0x000000010600780c */ /* 0x000fe40003f05270 */
[----:B------:R-:W-:-:S04]  /*0750*/  LOP3.LUT R2, R0, 0x1, RZ, 0xc0, !PT ;  /* 0x0000000100027812 */ /* 0x000fc800078ec0ff */
[----:B------:R-:W-:-:S07]  /*0760*/  ISETP.NE.U32.AND P1, PT, R2, 0x1, PT ;  /* 0x000000010200780c */ /* 0x000fce0003f25070 */
[----:B------:R-:W1:Y:S01]  /*0770*/  @P0 LDC.64 R18, c[0x0][0x390] ;  /* 0x0000e400ff120b82 */ /* 0x000e620000000a00 */
[CC--:B------:R-:W-:Y:S01]  /*0780*/  @P0 IMAD R17, R7.reuse, R0.reuse, R3 ;  /* 0x0000000007110224 */ /* 0x0c0fe200078e0203 */
[----:B------:R-:W-:Y:S02]  /*0790*/  @P0 IADD3 R5, PT, PT, R4, R7, RZ ;  /* 0x0000000704050210 */ /* 0x000fe40007ffe0ff */
[----:B------:R-:W-:Y:S02]  /*07a0*/  @P0 IADD3 R7, PT, PT, R7, 0x2, RZ ;  /* 0x0000000207070810 */ /* 0x000fe40007ffe0ff */
[C---:B------:R-:W-:Y:S02]  /*07b0*/  @P0 IADD3 R11, PT, PT, R17.reuse, R0, RZ ;  /* 0x00000000110b0210 */ /* 0x040fe40007ffe0ff */
[----:B------:R-:W2:Y:S08]  /*07c0*/  @P0 LDC.64 R8, c[0x0][0x388] ;  /* 0x0000e200ff080b82 */ /* 0x000eb00000000a00 */
[----:B------:R-:W3:Y:S08]  /*07d0*/  @!P1 LDC.64 R14, c[0x0][0x388] ;  /* 0x0000e200ff0e9b82 */ /* 0x000ef00000000a00 */
[----:B------:R-:W4:Y:S01]  /*07e0*/  @!P1 LDC.64 R12, c[0x0][0x390] ;  /* 0x0000e400ff0c9b82 */ /* 0x000f220000000a00 */
[----:B-1----:R-:W-:-:S04]  /*07f0*/  @P0 IMAD.WIDE.U32 R16, R17, 0x4, R18 ;  /* 0x0000000411100825 */ /* 0x002fc800078e0012 */
[----:B------:R-:W-:Y:S02]  /*0800*/  @P0 IMAD.WIDE.U32 R18, R11, 0x4, R18 ;  /* 0x000000040b120825 */ /* 0x000fe400078e0012 */
[----:B0-----:R-:W5:Y:S02]  /*0810*/  @P0 LDG.E R16, desc[UR8][R16.64] ;  /* 0x0000000810100981 */ /* 0x001f64000c1e1900 */
[----:B--2---:R-:W-:Y:S01]  /*0820*/  @P0 IMAD.WIDE R8, R5, 0x4, R8 ;  /* 0x0000000405080825 */ /* 0x004fe200078e0208 */
[----:B------:R-:W-:Y:S01]  /*0830*/  @!P1 IADD3 R5, PT, PT, R4, R7, RZ ;  /* 0x0000000704059210 */ /* 0x000fe20007ffe0ff */
[----:B------:R-:W2:Y:S02]  /*0840*/  @P0 LDG.E R18, desc[UR8][R18.64] ;  /* 0x0000000812120981 */ /* 0x000ea4000c1e1900 */
[----:B------:R-:W-:Y:S02]  /*0850*/  @!P1 IMAD R7, R7, R0, R3 ;  /* 0x0000000007079224 */ /* 0x000fe400078e0203 */
[----:B------:R-:W5:Y:S01]  /*0860*/  @P0 LDG.E R11, desc[UR8][R8.64] ;  /* 0x00000008080b0981 */ /* 0x000f62000c1e1900 */
[----:B---3--:R-:W-:-:S03]  /*0870*/  @!P1 IMAD.WIDE R14, R5, 0x4, R14 ;  /* 0x00000004050e9825 */ /* 0x008fc600078e020e */
[----:B------:R-:W2:Y:S04]  /*0880*/  @P0 LDG.E R0, desc[UR8][R8.64+0x4] ;  /* 0x0000040808000981 */ /* 0x000ea8000c1e1900 */
[----:B------:R-:W3:Y:S01]  /*0890*/  @!P1 LDG.E R15, desc[UR8][R14.64] ;  /* 0x000000080e0f9981 */ /* 0x000ee2000c1e1900 */
[----:B----4-:R-:W-:-:S06]  /*08a0*/  @!P1 IMAD.WIDE.U32 R12, R7, 0x4, R12 ;  /* 0x00000004070c9825 */ /* 0x010fcc00078e000c */
[----:B------:R-:W3:Y:S01]  /*08b0*/  @!P1 LDG.E R12, desc[UR8][R12.64] ;  /* 0x000000080c0c9981 */ /* 0x000ee2000c1e1900 */
[----:B-----5:R-:W-:-:S04]  /*08c0*/  @P0 FFMA R11, R11, R16, R10 ;  /* 0x000000100b0b0223 */ /* 0x020fc8000000000a */
[----:B--2---:R-:W-:-:S04]  /*08d0*/  @P0 FFMA R10, R0, R18, R11 ;  /* 0x00000012000a0223 */ /* 0x004fc8000000000b */
[----:B---3--:R-:W-:-:S07]  /*08e0*/  @!P1 FFMA R10, R15, R12, R10 ;  /* 0x0000000c0f0a9223 */ /* 0x008fce000000000a */
.L_x_2:
[----:B------:R-:W1:Y:S01]  /*08f0*/  LDC.64 R6, c[0x0][0x398] ;  /* 0x0000e600ff067b82 */ /* 0x000e620000000a00 */
[----:B------:R-:W-:-:S05]  /*0900*/  IADD3 R3, PT, PT, R3, R4, RZ ;  /* 0x0000000403037210 */ /* 0x000fca0007ffe0ff */
[----:B-1----:R-:W-:-:S05]  /*0910*/  IMAD.WIDE R2, R3, 0x4, R6 ;  /* 0x0000000403027825 */ /* 0x002fca00078e0206 */
[----:B0-----:R-:W2:Y:S02]  /*0920*/  LDG.E R5, desc[UR8][R2.64] ;  /* 0x0000000802057981 */ /* 0x001ea4000c1e1900 */
[----:B--2---:R-:W-:-:S05]  /*0930*/  FADD R5, R5, R10 ;  /* 0x0000000a05057221 */ /* 0x004fca0000000000 */
[----:B------:R-:W-:Y:S01]  /*0940*/  STG.E desc[UR8][R2.64], R5 ;  /* 0x0000000502007986 */ /* 0x000fe2000c101908 */
[----:B------:R-:W-:Y:S05]  /*0950*/  EXIT ;  /* 0x000000000000794d */ /* 0x000fea0003800000 */
.L_x_4:
[----:B------:R-:W-:-:S00]  /*0960*/  BRA `(.L_x_4) ;  /* 0xfffffffc00fc7947 */ /* 0x000fc0000383ffff */
[----:B------:R-:W-:-:S00]  /*0970*/  NOP ;  /* 0x0000000000007918 */ /* 0x000fc00000000000 */
        /* <DEDUP_REMOVED lines=8> */
.L_x_5:


//--------------------- .nv.shared.reserved.0     --------------------------
	.section	.nv.shared.reserved.0,"aw",@nobits
	.weak		__nv_reservedSMEM_offset_0_alias
	.size		__nv_reservedSMEM_offset_0_alias, 0, 64
	.other		__nv_reservedSMEM_offset_0_alias,@"STO_CUDA_RESERVED_SHARED STV_DEFAULT"
__nv_reservedSMEM_offset_0_alias:
	.zero		0
	.zero		64


//--------------------- .nv.constant0._Z6matmuliPKfS0_Pf --------------------------
	.section	.nv.constant0._Z6matmuliPKfS0_Pf,"a",@progbits
	.sectionflags	@""
	.align	4
.nv.constant0._Z6matmuliPKfS0_Pf:
	.zero		928


//--------------------- SYMBOLS --------------------------

	.type		.nv.reservedSmem.offset0,@object
	.size		.nv.reservedSmem.offset0,0x4
